//
// Generated by NVIDIA NVVM Compiler
//
// Compiler Build ID: CL-36424714
// Cuda compilation tools, release 13.0, V13.0.88
// Based on NVVM 20.0.0
//

.version 9.0
.target sm_100
.address_size 64

	// .globl	_Z10add_vectorPfi
.extern .func  (.param .b32 func_retval0) vprintf
(
	.param .b64 vprintf_param_0,
	.param .b64 vprintf_param_1
)
;
// _ZZ10add_vectorPfiE10partialSum has been demoted
.global .align 1 .b8 $str[16] = {116, 104, 114, 101, 97, 100, 73, 100, 120, 46, 120, 32, 37, 100, 10};

.visible .entry _Z10add_vectorPfi(
	.param .u64 .ptr .align 1 _Z10add_vectorPfi_param_0,
	.param .u32 _Z10add_vectorPfi_param_1
)
{
	.local .align 8 .b8 	__local_depot0[8];
	.reg .b64 	%SP;
	.reg .b64 	%SPL;
	.reg .pred 	%p<4>;
	.reg .b32 	%r<18>;
	.reg .b32 	%f<5>;
	.reg .b64 	%rd<9>;
	// demoted variable
	.shared .align 4 .b8 _ZZ10add_vectorPfiE10partialSum[1024];
	mov.u64 	%SPL, __local_depot0;
	cvta.local.u64 	%SP, %SPL;
	ld.param.u64 	%rd1, [_Z10add_vectorPfi_param_0];
	cvta.to.global.u64 	%rd2, %rd1;
	add.u64 	%rd3, %SP, 0;
	add.u64 	%rd4, %SPL, 0;
	mov.u32 	%r1, %tid.x;
	st.local.u32 	[%rd4], %r1;
	mov.u64 	%rd5, $str;
	cvta.global.u64 	%rd6, %rd5;
	{ // callseq 0, 0
	.param .b64 param0;
	st.param.b64 	[param0], %rd6;
	.param .b64 param1;
	st.param.b64 	[param1], %rd3;
	.param .b32 retval0;
	call.uni (retval0), 
	vprintf, 
	(
	param0, 
	param1
	);
	ld.param.b32 	%r6, [retval0];
	} // callseq 0
	mov.u32 	%r2, %ntid.x;
	mov.u32 	%r8, %ctaid.x;
	mad.lo.s32 	%r9, %r2, %r8, %r1;
	mul.wide.u32 	%rd7, %r9, 4;
	add.s64 	%rd8, %rd2, %rd7;
	ld.global.f32 	%f1, [%rd8];
	shl.b32 	%r10, %r1, 2;
	mov.u32 	%r11, _ZZ10add_vectorPfiE10partialSum;
	add.s32 	%r3, %r11, %r10;
	st.shared.f32 	[%r3], %f1;
	setp.lt.u32 	%p1, %r2, 2;
	@%p1 bra 	$L__BB0_5;
	mov.b32 	%r17, 1;
$L__BB0_2:
	bar.sync 	0;
	shl.b32 	%r5, %r17, 1;
	add.s32 	%r13, %r5, -1;
	and.b32  	%r14, %r13, %r1;
	setp.ne.s32 	%p2, %r14, 0;
	@%p2 bra 	$L__BB0_4;
	shl.b32 	%r15, %r17, 2;
	add.s32 	%r16, %r3, %r15;
	ld.shared.f32 	%f2, [%r16];
	ld.shared.f32 	%f3, [%r3];
	add.f32 	%f4, %f2, %f3;
	st.shared.f32 	[%r3], %f4;
$L__BB0_4:
	setp.lt.u32 	%p3, %r5, %r2;
	mov.u32 	%r17, %r5;
	@%p3 bra 	$L__BB0_2;
$L__BB0_5:
	ret;

}


// ===== COMPILED SASS (sm_100) =====

	.target	sm_100

	.elftype	@"ET_EXEC"


//--------------------- .note.nv.tkinfo           --------------------------
	.section	.note.nv.tkinfo,"",@"SHT_NOTE"
	.sectionflags	@"SHF_NOTE_NV_TKINFO"
	.tkinfo
        /*0018*/ 	.word	0x00000002
        /*0030*/ 	.string	""
        /*0030*/ 	.string	"ptxas"
        /*0030*/ 	.string	"Cuda compilation tools, release 13.0, V13.0.88"
        /*0030*/ 	.string	"Build cuda_13.0.r13.0/compiler.36424714_0"
        /*0030*/ 	.string	"-arch sm_100 -m 64 "



//--------------------- .note.nv.cuinfo           --------------------------
	.section	.note.nv.cuinfo,"",@"SHT_NOTE"
	.sectionflags	@"SHF_NOTE_NV_CUINFO"
        /*0018*/ 	.short	0x0002
        /*001a*/ 	.short	0x0064
        /*001c*/ 	.short	0x0082
	.zero		2


//--------------------- .nv.info                  --------------------------
	.section	.nv.info,"",@"SHT_CUDA_INFO"
	.align	4


	//----- nvinfo : EIATTR_REGCOUNT
	.align		4
        /*0000*/ 	.byte	0x04, 0x2f
        /*0002*/ 	.short	(.L_2 - .L_1)
	.align		4
.L_1:
        /*0004*/ 	.word	index@(_Z10add_vectorPfi)
        /*0008*/ 	.word	0x00000018


	//----- nvinfo : EIATTR_FRAME_SIZE
	.align		4
.L_2:
        /*000c*/ 	.byte	0x04, 0x11
        /*000e*/ 	.short	(.L_4 - .L_3)
	.align		4
.L_3:
        /*0010*/ 	.word	index@(_Z10add_vectorPfi)
        /*0014*/ 	.word	0x00000008


	//----- nvinfo : EIATTR_MIN_STACK_SIZE
	.align		4
.L_4:
        /*0018*/ 	.byte	0x04, 0x12
        /*001a*/ 	.short	(.L_6 - .L_5)
	.align		4
.L_5:
        /*001c*/ 	.word	index@(_Z10add_vectorPfi)
        /*0020*/ 	.word	0x00000008
.L_6:


//--------------------- .nv.compat                --------------------------
	.section	.nv.compat,"",@"SHT_CUDA_COMPAT_INFO"
	.align	4
        /*0000*/ 	.byte	0x02, 0x09, 0x00, 0x00, 0x02, 0x02, 0x01, 0x00, 0x02, 0x05, 0x05, 0x00, 0x03, 0x07, 0x01, 0x01
        /*0010*/ 	.byte	0x02, 0x03, 0x00, 0x00, 0x02, 0x06, 0x01, 0x00, 0x04, 0x0b, 0x08, 0x00, 0x09, 0x00, 0x00, 0x00
        /*0020*/ 	.byte	0x00, 0x00, 0x00, 0x00


//--------------------- .nv.info._Z10add_vectorPfi --------------------------
	.section	.nv.info._Z10add_vectorPfi,"",@"SHT_CUDA_INFO"
	.sectionflags	@""
	.align	4


	//----- nvinfo : EIATTR_CUDA_API_VERSION
	.align		4
        /*0000*/ 	.byte	0x04, 0x37
        /*0002*/ 	.short	(.L_8 - .L_7)
.L_7:
        /*0004*/ 	.word	0x00000082


	//----- nvinfo : EIATTR_KPARAM_INFO
	.align		4
.L_8:
        /*0008*/ 	.byte	0x04, 0x17
        /*000a*/ 	.short	(.L_10 - .L_9)
.L_9:
        /*000c*/ 	.word	0x00000000
        /*0010*/ 	.short	0x0001
        /*0012*/ 	.short	0x0008
        /*0014*/ 	.byte	0x00, 0xf0, 0x11, 0x00


	//----- nvinfo : EIATTR_KPARAM_INFO
	.align		4
.L_10:
        /*0018*/ 	.byte	0x04, 0x17
        /*001a*/ 	.short	(.L_12 - .L_11)
.L_11:
        /*001c*/ 	.word	0x00000000
        /*0020*/ 	.short	0x0000
        /*0022*/ 	.short	0x0000
        /*0024*/ 	.byte	0x00, 0xf5, 0x21, 0x00


	//----- nvinfo : EIATTR_SPARSE_MMA_MASK
	.align		4
.L_12:
        /*0028*/ 	.byte	0x03, 0x50
        /*002a*/ 	.short	0x0000


	//----- nvinfo : EIATTR_MAXREG_COUNT
	.align		4
        /*002c*/ 	.byte	0x03, 0x1b
        /*002e*/ 	.short	0x00ff


	//----- nvinfo : EIATTR_NUM_BARRIERS
	.align		4
        /*0030*/ 	.byte	0x02, 0x4c
        /*0032*/ 	.byte	0x01
	.zero		1


	//----- nvinfo : EIATTR_EXTERNS
	.align		4
        /*0034*/ 	.byte	0x04, 0x0f
        /*0036*/ 	.short	(.L_14 - .L_13)


	//   ....[0]....
	.align		4
.L_13:
        /*0038*/ 	.word	index@(vprintf)


	//----- nvinfo : EIATTR_MERCURY_ISA_VERSION
	.align		4
.L_14:
        /*003c*/ 	.byte	0x03, 0x5f
        /*003e*/ 	.short	0x0101


	//----- nvinfo : EIATTR_VRC_CTA_INIT_COUNT
	.align		4
        /*0040*/ 	.byte	0x02, 0x4a
	.zero		1
	.zero		1


	//----- nvinfo : EIATTR_SYSCALL_OFFSETS
	.align		4
        /*0044*/ 	.byte	0x04, 0x46
        /*0046*/ 	.short	(.L_16 - .L_15)


	//   ....[0]....
.L_15:
        /*0048*/ 	.word	0x000000f0


	//----- nvinfo : EIATTR_EXIT_INSTR_OFFSETS
	.align		4
.L_16:
        /*004c*/ 	.byte	0x04, 0x1c
        /*004e*/ 	.short	(.L_18 - .L_17)


	//   ....[0]....
.L_17:
        /*0050*/ 	.word	0x000001c0


	//   ....[1]....
        /*0054*/ 	.word	0x000002b0


	//----- nvinfo : EIATTR_CBANK_PARAM_SIZE
	.align		4
.L_18:
        /*0058*/ 	.byte	0x03, 0x19
        /*005a*/ 	.short	0x000c


	//----- nvinfo : EIATTR_PARAM_CBANK
	.align		4
        /*005c*/ 	.byte	0x04, 0x0a
        /*005e*/ 	.short	(.L_20 - .L_19)
	.align		4
.L_19:
        /*0060*/ 	.word	index@(.nv.constant0._Z10add_vectorPfi)
        /*0064*/ 	.short	0x0380
        /*0066*/ 	.short	0x000c


	//----- nvinfo : EIATTR_SW_WAR
	.align		4
.L_20:
        /*0068*/ 	.byte	0x04, 0x36
        /*006a*/ 	.short	(.L_22 - .L_21)
.L_21:
        /*006c*/ 	.word	0x00000008
.L_22:


//--------------------- .nv.callgraph             --------------------------
	.section	.nv.callgraph,"",@"SHT_CUDA_CALLGRAPH"
	.align	4
	.sectionentsize	8
	.align		4
        /*0000*/ 	.word	0x00000000
	.align		4
        /*0004*/ 	.word	0xffffffff
	.align		4
        /*0008*/ 	.word	index@(_Z10add_vectorPfi)
	.align		4
        /*000c*/ 	.word	index@(vprintf)
	.align		4
        /*0010*/ 	.word	0x00000000
	.align		4
        /*0014*/ 	.word	0xfffffffe
	.align		4
        /*0018*/ 	.word	0x00000000
	.align		4
        /*001c*/ 	.word	0xfffffffd
	.align		4
        /*0020*/ 	.word	0x00000000
	.align		4
        /*0024*/ 	.word	0xfffffffc


//--------------------- .nv.constant4             --------------------------
	.section	.nv.constant4,"a",@progbits
	.align	8
	.align		8
.nv.constant4:
        /*0000*/ 	.dword	vprintf
	.align		8
        /*0008*/ 	.dword	$str


//--------------------- .text._Z10add_vectorPfi   --------------------------
	.section	.text._Z10add_vectorPfi,"ax",@progbits
	.align	128
        .global         _Z10add_vectorPfi
        .type           _Z10add_vectorPfi,@function
        .size           _Z10add_vectorPfi,(.L_x_3 - _Z10add_vectorPfi)
        .other          _Z10add_vectorPfi,@"STO_CUDA_ENTRY STV_DEFAULT"
_Z10add_vectorPfi:
.text._Z10add_vectorPfi:
[----:B------:R-:W0:Y:S01]  /*0000*/  LDC R1, c[0x0][0x37c] ;  /* 0x0000df00ff017b82 */ /* 0x000e220000000800 */
[----:B------:R-:W1:Y:S01]  /*0010*/  S2R R2, SR_TID.X ;  /* 0x0000000000027919 */ /* 0x000e620000002100 */
[----:B0-----:R-:W-:Y:S01]  /*0020*/  VIADD R1, R1, 0xfffffff8 ;  /* 0xfffffff801017836 */ /* 0x001fe20000000000 */
[----:B------:R-:W-:Y:S01]  /*0030*/  MOV R0, 0x0 ;  /* 0x0000000000007802 */ /* 0x000fe20000000f00 */
[----:B------:R-:W0:Y:S04]  /*0040*/  LDCU UR4, c[0x0][0x2f8] ;  /* 0x00005f00ff0477ac */ /* 0x000e280008000800 */
[----:B------:R2:W3:Y:S01]  /*0050*/  LDC.64 R8, c[0x4][R0] ;  /* 0x0100000000087b82 */ /* 0x0004e20000000a00 */
[----:B------:R-:W4:Y:S01]  /*0060*/  LDCU.64 UR6, c[0x4][0x8] ;  /* 0x01000100ff0677ac */ /* 0x000f220008000a00 */
[----:B------:R-:W5:Y:S01]  /*0070*/  LDCU UR5, c[0x0][0x2fc] ;  /* 0x00005f80ff0577ac */ /* 0x000f620008000800 */
[----:B------:R-:W1:Y:S01]  /*0080*/  LDCU.64 UR36, c[0x0][0x358] ;  /* 0x00006b00ff2477ac */ /* 0x000e620008000a00 */
[----:B0-----:R-:W-:Y:S01]  /*0090*/  IADD3 R6, P0, PT, R1, UR4, RZ ;  /* 0x0000000401067c10 */ /* 0x001fe2000ff1e0ff */
[----:B----4-:R-:W-:Y:S01]  /*00a0*/  IMAD.U32 R4, RZ, RZ, UR6 ;  /* 0x00000006ff047e24 */ /* 0x010fe2000f8e00ff */
[----:B------:R-:W-:-:S03]  /*00b0*/  MOV R5, UR7 ;  /* 0x0000000700057c02 */ /* 0x000fc60008000f00 */
[----:B-----5:R-:W-:Y:S01]  /*00c0*/  IMAD.X R7, RZ, RZ, UR5, P0 ;  /* 0x00000005ff077e24 */ /* 0x020fe200080e06ff */
[----:B-1----:R2:W-:Y:S07]  /*00d0*/  STL [R1], R2 ;  /* 0x0000000201007387 */ /* 0x0025ee0000100800 */
[----:B------:R-:W-:-:S07]  /*00e0*/  LEPC R20, `(.L_x_0) ;  /* 0x000000001014794e */ /* 0x000fce0000000000 */
[----:B--23--:R-:W-:Y:S05]  /*00f0*/  CALL.ABS.NOINC R8 ;  /* 0x0000000008007343 */ /* 0x00cfea0003c00000 */
.L_x_0:
[----:B------:R-:W0:Y:S08]  /*0100*/  S2UR UR4, SR_CTAID.X ;  /* 0x00000000000479c3 */ /* 0x000e300000002500 */
[----:B------:R-:W0:Y:S08]  /*0110*/  LDC R7, c[0x0][0x360] ;  /* 0x0000d800ff077b82 */ /* 0x000e300000000800 */
[----:B------:R-:W1:Y:S01]  /*0120*/  LDC.64 R4, c[0x0][0x380] ;  /* 0x0000e000ff047b82 */ /* 0x000e620000000a00 */
[----:B0-----:R-:W-:-:S04]  /*0130*/  IMAD R3, R7, UR4, R2 ;  /* 0x0000000407037c24 */ /* 0x001fc8000f8e0202 */
[----:B-1----:R-:W-:-:S06]  /*0140*/  IMAD.WIDE.U32 R4, R3, 0x4, R4 ;  /* 0x0000000403047825 */ /* 0x002fcc00078e0004 */
[----:B------:R-:W2:Y:S01]  /*0150*/  LDG.E R4, desc[UR36][R4.64] ;  /* 0x0000002404047981 */ /* 0x000ea2000c1e1900 */
[----:B------:R-:W0:Y:S01]  /*0160*/  S2UR UR5, SR_CgaCtaId ;  /* 0x00000000000579c3 */ /* 0x000e220000008800 */
[----:B------:R-:W-:Y:S01]  /*0170*/  UMOV UR4, 0x400 ;  /* 0x0000040000047882 */ /* 0x000fe20000000000 */
[----:B------:R-:W-:Y:S01]  /*0180*/  ISETP.GE.U32.AND P0, PT, R7, 0x2, PT ;  /* 0x000000020700780c */ /* 0x000fe20003f06070 */
[----:B0-----:R-:W-:-:S06]  /*0190*/  ULEA UR4, UR5, UR4, 0x18 ;  /* 0x0000000405047291 */ /* 0x001fcc000f8ec0ff */
[----:B------:R-:W-:-:S05]  /*01a0*/  LEA R3, R2, UR4, 0x2 ;  /* 0x0000000402037c11 */ /* 0x000fca000f8e10ff */
[----:B--2---:R0:W-:Y:S01]  /*01b0*/  STS [R3], R4 ;  /* 0x0000000403007388 */ /* 0x0041e20000000800 */
[----:B------:R-:W-:Y:S05]  /*01c0*/  @!P0 EXIT ;  /* 0x000000000000894d */ /* 0x000fea0003800000 */
[----:B------:R-:W-:-:S07]  /*01d0*/  HFMA2 R0, -RZ, RZ, 0, 5.9604644775390625e-08 ;  /* 0x00000001ff007431 */ /* 0x000fce00000001ff */
.L_x_1:
[----:B------:R-:W-:Y:S01]  /*01e0*/  IMAD.SHL.U32 R8, R0, 0x2, RZ ;  /* 0x0000000200087824 */ /* 0x000fe200078e00ff */
[----:B------:R-:W-:Y:S05]  /*01f0*/  WARPSYNC.ALL ;  /* 0x0000000000007948 */ /* 0x000fea0003800000 */
[----:B------:R-:W-:Y:S01]  /*0200*/  BAR.SYNC.DEFER_BLOCKING 0x0 ;  /* 0x0000000000007b1d */ /* 0x000fe20000010000 */
[----:B------:R-:W-:-:S04]  /*0210*/  IADD3 R5, PT, PT, R8, -0x1, RZ ;  /* 0xffffffff08057810 */ /* 0x000fc80007ffe0ff */
[----:B------:R-:W-:-:S13]  /*0220*/  LOP3.LUT P0, RZ, R5, R2, RZ, 0xc0, !PT ;  /* 0x0000000205ff7212 */ /* 0x000fda000780c0ff */
[----:B0-----:R-:W-:Y:S01]  /*0230*/  @!P0 IMAD R4, R0, 0x4, R3 ;  /* 0x0000000400048824 */ /* 0x001fe200078e0203 */
[----:B------:R-:W-:Y:S01]  /*0240*/  MOV R0, R8 ;  /* 0x0000000800007202 */ /* 0x000fe20000000f00 */
[----:B------:R-:W-:Y:S04]  /*0250*/  @!P0 LDS R5, [R3] ;  /* 0x0000000003058984 */ /* 0x000fe80000000800 */
[----:B------:R-:W0:Y:S02]  /*0260*/  @!P0 LDS R4, [R4] ;  /* 0x0000000004048984 */ /* 0x000e240000000800 */
[----:B0-----:R-:W-:-:S05]  /*0270*/  @!P0 FADD R6, R4, R5 ;  /* 0x0000000504068221 */ /* 0x001fca0000000000 */
[----:B------:R1:W-:Y:S01]  /*0280*/  @!P0 STS [R3], R6 ;  /* 0x0000000603008388 */ /* 0x0003e20000000800 */
[----:B------:R-:W-:-:S13]  /*0290*/  ISETP.GE.U32.AND P0, PT, R8, R7, PT ;  /* 0x000000070800720c */ /* 0x000fda0003f06070 */
[----:B-1----:R-:W-:Y:S05]  /*02a0*/  @!P0 BRA `(.L_x_1) ;  /* 0xfffffffc00cc8947 */ /* 0x002fea000383ffff */
[----:B------:R-:W-:Y:S05]  /*02b0*/  EXIT ;  /* 0x000000000000794d */ /* 0x000fea0003800000 */
.L_x_2:
[----:B------:R-:W-:-:S00]  /*02c0*/  BRA `(.L_x_2) ;  /* 0xfffffffc00fc7947 */ /* 0x000fc0000383ffff */
[----:B------:R-:W-:-:S00]  /*02d0*/  NOP ;  /* 0x0000000000007918 */ /* 0x000fc00000000000 */
        /* <DEDUP_REMOVED lines=10> */
.L_x_3:


//--------------------- .nv.global.init           --------------------------
	.section	.nv.global.init,"aw",@progbits
.nv.global.init:
	.type		$str,@object
	.size		$str,(.L_0 - $str)
$str:
        /*0000*/ 	.byte	0x74, 0x68, 0x72, 0x65, 0x61, 0x64, 0x49, 0x64, 0x78, 0x2e, 0x78, 0x20, 0x25, 0x64, 0x0a, 0x00
.L_0:


//--------------------- .nv.shared._Z10add_vectorPfi --------------------------
	.section	.nv.shared._Z10add_vectorPfi,"aw",@nobits
	.sectionflags	@""
	.align	4
.nv.shared._Z10add_vectorPfi:
	.zero		2048


//--------------------- .nv.shared.reserved.0     --------------------------
	.section	.nv.shared.reserved.0,"aw",@nobits
	.weak		__nv_reservedSMEM_offset_0_alias
	.size		__nv_reservedSMEM_offset_0_alias, 0, 64
	.other		__nv_reservedSMEM_offset_0_alias,@"STO_CUDA_RESERVED_SHARED STV_DEFAULT"
__nv_reservedSMEM_offset_0_alias:
	.zero		0
	.zero		64


//--------------------- .nv.constant0._Z10add_vectorPfi --------------------------
	.section	.nv.constant0._Z10add_vectorPfi,"a",@progbits
	.sectionflags	@""
	.align	4
.nv.constant0._Z10add_vectorPfi:
	.zero		908


//--------------------- SYMBOLS --------------------------

	.type		.nv.reservedSmem.offset0,@object
	.size		.nv.reservedSmem.offset0,0x4
	.type		.nv.reservedSmem.cap,@object
	.size		.nv.reservedSmem.cap,0x4
	.type		vprintf,@function
